//
// Generated by NVIDIA NVVM Compiler
//
// Compiler Build ID: CL-36424714
// Cuda compilation tools, release 13.0, V13.0.88
// Based on NVVM 20.0.0
//

.version 9.0
.target sm_100
.address_size 64

	// .globl	_Z5bcasti
.extern .func  (.param .b32 func_retval0) vprintf
(
	.param .b64 vprintf_param_0,
	.param .b64 vprintf_param_1
)
;
.global .align 1 .b8 $str[7] = {37, 100, 32, 37, 100, 10};

.visible .entry _Z5bcasti(
	.param .u32 _Z5bcasti_param_0
)
{
	.local .align 8 .b8 	__local_depot0[8];
	.reg .b64 	%SP;
	.reg .b64 	%SPL;
	.reg .pred 	%p<3>;
	.reg .b32 	%r<9>;
	.reg .b64 	%rd<5>;

	mov.u64 	%SPL, __local_depot0;
	cvta.local.u64 	%SP, %SPL;
	ld.param.u32 	%r1, [_Z5bcasti_param_0];
	add.u64 	%rd1, %SP, 0;
	add.u64 	%rd2, %SPL, 0;
	mov.u32 	%r2, %tid.x;
	and.b32  	%r3, %r2, 31;
	setp.eq.s32 	%p1, %r3, 0;
	add.s32 	%r4, %r1, 3;
	selp.b32 	%r5, %r1, %r4, %p1;
	shfl.sync.idx.b32	%r6|%p2, %r5, 4, 31, -1;
	st.local.v2.u32 	[%rd2], {%r2, %r6};
	mov.u64 	%rd3, $str;
	cvta.global.u64 	%rd4, %rd3;
	{ // callseq 0, 0
	.param .b64 param0;
	st.param.b64 	[param0], %rd4;
	.param .b64 param1;
	st.param.b64 	[param1], %rd1;
	.param .b32 retval0;
	call.uni (retval0), 
	vprintf, 
	(
	param0, 
	param1
	);
	ld.param.b32 	%r7, [retval0];
	} // callseq 0
	ret;

}
	// .globl	_Z6reducev
.visible .entry _Z6reducev()
{
	.local .align 8 .b8 	__local_depot1[8];
	.reg .b64 	%SP;
	.reg .b64 	%SPL;
	.reg .pred 	%p<6>;
	.reg .b32 	%r<15>;
	.reg .b64 	%rd<5>;

	mov.u64 	%SPL, __local_depot1;
	cvta.local.u64 	%SP, %SPL;
	mov.u32 	%r1, %tid.x;
	and.b32  	%r2, %r1, 31;
	shfl.sync.down.b32	%r3|%p1, %r2, 16, 31, -1;
	add.s32 	%r4, %r3, %r2;
	shfl.sync.down.b32	%r5|%p2, %r4, 8, 31, -1;
	add.s32 	%r6, %r5, %r4;
	shfl.sync.down.b32	%r7|%p3, %r6, 4, 31, -1;
	add.s32 	%r8, %r7, %r6;
	shfl.sync.down.b32	%r9|%p4, %r8, 2, 31, -1;
	add.s32 	%r10, %r9, %r8;
	shfl.sync.down.b32	%r11|%p5, %r10, 1, 31, -1;
	add.s32 	%r12, %r11, %r10;
	add.u64 	%rd1, %SP, 0;
	add.u64 	%rd2, %SPL, 0;
	st.local.v2.u32 	[%rd2], {%r1, %r12};
	mov.u64 	%rd3, $str;
	cvta.global.u64 	%rd4, %rd3;
	{ // callseq 1, 0
	.param .b64 param0;
	st.param.b64 	[param0], %rd4;
	.param .b64 param1;
	st.param.b64 	[param1], %rd1;
	.param .b32 retval0;
	call.uni (retval0), 
	vprintf, 
	(
	param0, 
	param1
	);
	ld.param.b32 	%r13, [retval0];
	} // callseq 1
	ret;

}
	// .globl	_Z7reduce1v
.visible .entry _Z7reduce1v()
{
	.local .align 8 .b8 	__local_depot2[8];
	.reg .b64 	%SP;
	.reg .b64 	%SPL;
	.reg .pred 	%p<2>;
	.reg .b32 	%r<6>;
	.reg .b64 	%rd<5>;

	mov.u64 	%SPL, __local_depot2;
	cvta.local.u64 	%SP, %SPL;
	add.u64 	%rd1, %SP, 0;
	add.u64 	%rd2, %SPL, 0;
	mov.u32 	%r1, %tid.x;
	and.b32  	%r2, %r1, 31;
	shfl.sync.down.b32	%r3|%p1, %r2, 16, 31, -1;
	st.local.v2.u32 	[%rd2], {%r1, %r3};
	mov.u64 	%rd3, $str;
	cvta.global.u64 	%rd4, %rd3;
	{ // callseq 2, 0
	.param .b64 param0;
	st.param.b64 	[param0], %rd4;
	.param .b64 param1;
	st.param.b64 	[param1], %rd1;
	.param .b32 retval0;
	call.uni (retval0), 
	vprintf, 
	(
	param0, 
	param1
	);
	ld.param.b32 	%r4, [retval0];
	} // callseq 2
	ret;

}
	// .globl	_Z7reduce2v
.visible .entry _Z7reduce2v()
{
	.local .align 8 .b8 	__local_depot3[8];
	.reg .b64 	%SP;
	.reg .b64 	%SPL;
	.reg .pred 	%p<6>;
	.reg .b32 	%r<15>;
	.reg .b64 	%rd<5>;

	mov.u64 	%SPL, __local_depot3;
	cvta.local.u64 	%SP, %SPL;
	mov.u32 	%r1, %tid.x;
	and.b32  	%r2, %r1, 31;
	shfl.sync.bfly.b32	%r3|%p1, %r2, 16, 31, -1;
	add.s32 	%r4, %r3, %r2;
	shfl.sync.bfly.b32	%r5|%p2, %r4, 8, 31, -1;
	add.s32 	%r6, %r5, %r4;
	shfl.sync.bfly.b32	%r7|%p3, %r6, 4, 31, -1;
	add.s32 	%r8, %r7, %r6;
	shfl.sync.bfly.b32	%r9|%p4, %r8, 2, 31, -1;
	add.s32 	%r10, %r9, %r8;
	shfl.sync.bfly.b32	%r11|%p5, %r10, 1, 31, -1;
	add.s32 	%r12, %r11, %r10;
	add.u64 	%rd1, %SP, 0;
	add.u64 	%rd2, %SPL, 0;
	st.local.v2.u32 	[%rd2], {%r1, %r12};
	mov.u64 	%rd3, $str;
	cvta.global.u64 	%rd4, %rd3;
	{ // callseq 3, 0
	.param .b64 param0;
	st.param.b64 	[param0], %rd4;
	.param .b64 param1;
	st.param.b64 	[param1], %rd1;
	.param .b32 retval0;
	call.uni (retval0), 
	vprintf, 
	(
	param0, 
	param1
	);
	ld.param.b32 	%r13, [retval0];
	} // callseq 3
	ret;

}


// ===== COMPILED SASS (sm_100) =====

	.target	sm_100

	.elftype	@"ET_EXEC"


//--------------------- .note.nv.tkinfo           --------------------------
	.section	.note.nv.tkinfo,"",@"SHT_NOTE"
	.sectionflags	@"SHF_NOTE_NV_TKINFO"
	.tkinfo
        /*0018*/ 	.word	0x00000002
        /*0030*/ 	.string	""
        /*0030*/ 	.string	"ptxas"
        /*0030*/ 	.string	"Cuda compilation tools, release 13.0, V13.0.88"
        /*0030*/ 	.string	"Build cuda_13.0.r13.0/compiler.36424714_0"
        /*0030*/ 	.string	"-arch sm_100 -m 64 "



//--------------------- .note.nv.cuinfo           --------------------------
	.section	.note.nv.cuinfo,"",@"SHT_NOTE"
	.sectionflags	@"SHF_NOTE_NV_CUINFO"
        /*0018*/ 	.short	0x0002
        /*001a*/ 	.short	0x0064
        /*001c*/ 	.short	0x0082
	.zero		2


//--------------------- .nv.info                  --------------------------
	.section	.nv.info,"",@"SHT_CUDA_INFO"
	.align	4


	//----- nvinfo : EIATTR_REGCOUNT
	.align		4
        /*0000*/ 	.byte	0x04, 0x2f
        /*0002*/ 	.short	(.L_2 - .L_1)
	.align		4
.L_1:
        /*0004*/ 	.word	index@(_Z5bcasti)
        /*0008*/ 	.word	0x00000018


	//----- nvinfo : EIATTR_FRAME_SIZE
	.align		4
.L_2:
        /*000c*/ 	.byte	0x04, 0x11
        /*000e*/ 	.short	(.L_4 - .L_3)
	.align		4
.L_3:
        /*0010*/ 	.word	index@(_Z5bcasti)
        /*0014*/ 	.word	0x00000008


	//----- nvinfo : EIATTR_REGCOUNT
	.align		4
.L_4:
        /*0018*/ 	.byte	0x04, 0x2f
        /*001a*/ 	.short	(.L_6 - .L_5)
	.align		4
.L_5:
        /*001c*/ 	.word	index@(_Z6reducev)
        /*0020*/ 	.word	0x00000018


	//----- nvinfo : EIATTR_FRAME_SIZE
	.align		4
.L_6:
        /*0024*/ 	.byte	0x04, 0x11
        /*0026*/ 	.short	(.L_8 - .L_7)
	.align		4
.L_7:
        /*0028*/ 	.word	index@(_Z6reducev)
        /*002c*/ 	.word	0x00000008


	//----- nvinfo : EIATTR_REGCOUNT
	.align		4
.L_8:
        /*0030*/ 	.byte	0x04, 0x2f
        /*0032*/ 	.short	(.L_10 - .L_9)
	.align		4
.L_9:
        /*0034*/ 	.word	index@(_Z7reduce1v)
        /*0038*/ 	.word	0x00000018


	//----- nvinfo : EIATTR_FRAME_SIZE
	.align		4
.L_10:
        /*003c*/ 	.byte	0x04, 0x11
        /*003e*/ 	.short	(.L_12 - .L_11)
	.align		4
.L_11:
        /*0040*/ 	.word	index@(_Z7reduce1v)
        /*0044*/ 	.word	0x00000008


	//----- nvinfo : EIATTR_REGCOUNT
	.align		4
.L_12:
        /*0048*/ 	.byte	0x04, 0x2f
        /*004a*/ 	.short	(.L_14 - .L_13)
	.align		4
.L_13:
        /*004c*/ 	.word	index@(_Z7reduce2v)
        /*0050*/ 	.word	0x00000018


	//----- nvinfo : EIATTR_FRAME_SIZE
	.align		4
.L_14:
        /*0054*/ 	.byte	0x04, 0x11
        /*0056*/ 	.short	(.L_16 - .L_15)
	.align		4
.L_15:
        /*0058*/ 	.word	index@(_Z7reduce2v)
        /*005c*/ 	.word	0x00000008


	//----- nvinfo : EIATTR_MIN_STACK_SIZE
	.align		4
.L_16:
        /*0060*/ 	.byte	0x04, 0x12
        /*0062*/ 	.short	(.L_18 - .L_17)
	.align		4
.L_17:
        /*0064*/ 	.word	index@(_Z7reduce2v)
        /*0068*/ 	.word	0x00000008


	//----- nvinfo : EIATTR_MIN_STACK_SIZE
	.align		4
.L_18:
        /*006c*/ 	.byte	0x04, 0x12
        /*006e*/ 	.short	(.L_20 - .L_19)
	.align		4
.L_19:
        /*0070*/ 	.word	index@(_Z7reduce1v)
        /*0074*/ 	.word	0x00000008


	//----- nvinfo : EIATTR_MIN_STACK_SIZE
	.align		4
.L_20:
        /*0078*/ 	.byte	0x04, 0x12
        /*007a*/ 	.short	(.L_22 - .L_21)
	.align		4
.L_21:
        /*007c*/ 	.word	index@(_Z6reducev)
        /*0080*/ 	.word	0x00000008


	//----- nvinfo : EIATTR_MIN_STACK_SIZE
	.align		4
.L_22:
        /*0084*/ 	.byte	0x04, 0x12
        /*0086*/ 	.short	(.L_24 - .L_23)
	.align		4
.L_23:
        /*0088*/ 	.word	index@(_Z5bcasti)
        /*008c*/ 	.word	0x00000008
.L_24:


//--------------------- .nv.compat                --------------------------
	.section	.nv.compat,"",@"SHT_CUDA_COMPAT_INFO"
	.align	4
        /*0000*/ 	.byte	0x02, 0x09, 0x00, 0x00, 0x02, 0x02, 0x01, 0x00, 0x02, 0x05, 0x05, 0x00, 0x03, 0x07, 0x01, 0x01
        /*0010*/ 	.byte	0x02, 0x03, 0x00, 0x00, 0x02, 0x06, 0x01, 0x00, 0x04, 0x0b, 0x08, 0x00, 0x09, 0x00, 0x00, 0x00
        /*0020*/ 	.byte	0x00, 0x00, 0x00, 0x00


//--------------------- .nv.info._Z7reduce2v      --------------------------
	.section	.nv.info._Z7reduce2v,"",@"SHT_CUDA_INFO"
	.sectionflags	@""
	.align	4


	//----- nvinfo : EIATTR_CUDA_API_VERSION
	.align		4
        /*0000*/ 	.byte	0x04, 0x37
        /*0002*/ 	.short	(.L_26 - .L_25)
.L_25:
        /*0004*/ 	.word	0x00000082


	//----- nvinfo : EIATTR_SPARSE_MMA_MASK
	.align		4
.L_26:
        /*0008*/ 	.byte	0x03, 0x50
        /*000a*/ 	.short	0x0000


	//----- nvinfo : EIATTR_MAXREG_COUNT
	.align		4
        /*000c*/ 	.byte	0x03, 0x1b
        /*000e*/ 	.short	0x00ff


	//----- nvinfo : EIATTR_EXTERNS
	.align		4
        /*0010*/ 	.byte	0x04, 0x0f
        /*0012*/ 	.short	(.L_28 - .L_27)


	//   ....[0]....
	.align		4
.L_27:
        /*0014*/ 	.word	index@(vprintf)


	//----- nvinfo : EIATTR_MERCURY_ISA_VERSION
	.align		4
.L_28:
        /*0018*/ 	.byte	0x03, 0x5f
        /*001a*/ 	.short	0x0101


	//----- nvinfo : EIATTR_COOP_GROUP_MASK_REGIDS
	.align		4
        /*001c*/ 	.byte	0x04, 0x29
        /*001e*/ 	.short	(.L_30 - .L_29)


	//   ....[0]....
.L_29:
        /*0020*/ 	.word	0xffffffff


	//   ....[1]....
        /*0024*/ 	.word	0xffffffff


	//   ....[2]....
        /*0028*/ 	.word	0xffffffff


	//   ....[3]....
        /*002c*/ 	.word	0xffffffff


	//   ....[4]....
        /*0030*/ 	.word	0xffffffff


	//----- nvinfo : EIATTR_COOP_GROUP_INSTR_OFFSETS
	.align		4
.L_30:
        /*0034*/ 	.byte	0x04, 0x28
        /*0036*/ 	.short	(.L_32 - .L_31)


	//   ....[0]....
.L_31:
        /*0038*/ 	.word	0x00000080


	//   ....[1]....
        /*003c*/ 	.word	0x000000b0


	//   ....[2]....
        /*0040*/ 	.word	0x000000f0


	//   ....[3]....
        /*0044*/ 	.word	0x00000120


	//   ....[4]....
        /*0048*/ 	.word	0x00000150


	//----- nvinfo : EIATTR_VRC_CTA_INIT_COUNT
	.align		4
.L_32:
        /*004c*/ 	.byte	0x02, 0x4a
	.zero		1
	.zero		1


	//----- nvinfo : EIATTR_SYSCALL_OFFSETS
	.align		4
        /*0050*/ 	.byte	0x04, 0x46
        /*0052*/ 	.short	(.L_34 - .L_33)


	//   ....[0]....
.L_33:
        /*0054*/ 	.word	0x00000190


	//----- nvinfo : EIATTR_EXIT_INSTR_OFFSETS
	.align		4
.L_34:
        /*0058*/ 	.byte	0x04, 0x1c
        /*005a*/ 	.short	(.L_36 - .L_35)


	//   ....[0]....
.L_35:
        /*005c*/ 	.word	0x000001a0


	//----- nvinfo : EIATTR_SW_WAR
	.align		4
.L_36:
        /*0060*/ 	.byte	0x04, 0x36
        /*0062*/ 	.short	(.L_38 - .L_37)
.L_37:
        /*0064*/ 	.word	0x00000008
.L_38:


//--------------------- .nv.info._Z7reduce1v      --------------------------
	.section	.nv.info._Z7reduce1v,"",@"SHT_CUDA_INFO"
	.sectionflags	@""
	.align	4


	//----- nvinfo : EIATTR_CUDA_API_VERSION
	.align		4
        /*0000*/ 	.byte	0x04, 0x37
        /*0002*/ 	.short	(.L_40 - .L_39)
.L_39:
        /*0004*/ 	.word	0x00000082


	//----- nvinfo : EIATTR_SPARSE_MMA_MASK
	.align		4
.L_40:
        /*0008*/ 	.byte	0x03, 0x50
        /*000a*/ 	.short	0x0000


	//----- nvinfo : EIATTR_MAXREG_COUNT
	.align		4
        /*000c*/ 	.byte	0x03, 0x1b
        /*000e*/ 	.short	0x00ff


	//----- nvinfo : EIATTR_EXTERNS
	.align		4
        /*0010*/ 	.byte	0x04, 0x0f
        /*0012*/ 	.short	(.L_42 - .L_41)


	//   ....[0]....
	.align		4
.L_41:
        /*0014*/ 	.word	index@(vprintf)


	//----- nvinfo : EIATTR_MERCURY_ISA_VERSION
	.align		4
.L_42:
        /*0018*/ 	.byte	0x03, 0x5f
        /*001a*/ 	.short	0x0101


	//----- nvinfo : EIATTR_COOP_GROUP_MASK_REGIDS
	.align		4
        /*001c*/ 	.byte	0x04, 0x29
        /*001e*/ 	.short	(.L_44 - .L_43)


	//   ....[0]....
.L_43:
        /*0020*/ 	.word	0xffffffff


	//----- nvinfo : EIATTR_COOP_GROUP_INSTR_OFFSETS
	.align		4
.L_44:
        /*0024*/ 	.byte	0x04, 0x28
        /*0026*/ 	.short	(.L_46 - .L_45)


	//   ....[0]....
.L_45:
        /*0028*/ 	.word	0x000000d0


	//----- nvinfo : EIATTR_VRC_CTA_INIT_COUNT
	.align		4
.L_46:
        /*002c*/ 	.byte	0x02, 0x4a
	.zero		1
	.zero		1


	//----- nvinfo : EIATTR_SYSCALL_OFFSETS
	.align		4
        /*0030*/ 	.byte	0x04, 0x46
        /*0032*/ 	.short	(.L_48 - .L_47)


	//   ....[0]....
.L_47:
        /*0034*/ 	.word	0x00000100


	//----- nvinfo : EIATTR_EXIT_INSTR_OFFSETS
	.align		4
.L_48:
        /*0038*/ 	.byte	0x04, 0x1c
        /*003a*/ 	.short	(.L_50 - .L_49)


	//   ....[0]....
.L_49:
        /*003c*/ 	.word	0x00000110


	//----- nvinfo : EIATTR_SW_WAR
	.align		4
.L_50:
        /*0040*/ 	.byte	0x04, 0x36
        /*0042*/ 	.short	(.L_52 - .L_51)
.L_51:
        /*0044*/ 	.word	0x00000008
.L_52:


//--------------------- .nv.info._Z6reducev       --------------------------
	.section	.nv.info._Z6reducev,"",@"SHT_CUDA_INFO"
	.sectionflags	@""
	.align	4


	//----- nvinfo : EIATTR_CUDA_API_VERSION
	.align		4
        /*0000*/ 	.byte	0x04, 0x37
        /*0002*/ 	.short	(.L_54 - .L_53)
.L_53:
        /*0004*/ 	.word	0x00000082


	//----- nvinfo : EIATTR_SPARSE_MMA_MASK
	.align		4
.L_54:
        /*0008*/ 	.byte	0x03, 0x50
        /*000a*/ 	.short	0x0000


	//----- nvinfo : EIATTR_MAXREG_COUNT
	.align		4
        /*000c*/ 	.byte	0x03, 0x1b
        /*000e*/ 	.short	0x00ff


	//----- nvinfo : EIATTR_EXTERNS
	.align		4
        /*0010*/ 	.byte	0x04, 0x0f
        /*0012*/ 	.short	(.L_56 - .L_55)


	//   ....[0]....
	.align		4
.L_55:
        /*0014*/ 	.word	index@(vprintf)


	//----- nvinfo : EIATTR_MERCURY_ISA_VERSION
	.align		4
.L_56:
        /*0018*/ 	.byte	0x03, 0x5f
        /*001a*/ 	.short	0x0101


	//----- nvinfo : EIATTR_COOP_GROUP_MASK_REGIDS
	.align		4
        /*001c*/ 	.byte	0x04, 0x29
        /*001e*/ 	.short	(.L_58 - .L_57)


	//   ....[0]....
.L_57:
        /*0020*/ 	.word	0xffffffff


	//   ....[1]....
        /*0024*/ 	.word	0xffffffff


	//   ....[2]....
        /*0028*/ 	.word	0xffffffff


	//   ....[3]....
        /*002c*/ 	.word	0xffffffff


	//   ....[4]....
        /*0030*/ 	.word	0xffffffff


	//----- nvinfo : EIATTR_COOP_GROUP_INSTR_OFFSETS
	.align		4
.L_58:
        /*0034*/ 	.byte	0x04, 0x28
        /*0036*/ 	.short	(.L_60 - .L_59)


	//   ....[0]....
.L_59:
        /*0038*/ 	.word	0x00000080


	//   ....[1]....
        /*003c*/ 	.word	0x000000b0


	//   ....[2]....
        /*0040*/ 	.word	0x000000f0


	//   ....[3]....
        /*0044*/ 	.word	0x00000120


	//   ....[4]....
        /*0048*/ 	.word	0x00000150


	//----- nvinfo : EIATTR_VRC_CTA_INIT_COUNT
	.align		4
.L_60:
        /*004c*/ 	.byte	0x02, 0x4a
	.zero		1
	.zero		1


	//----- nvinfo : EIATTR_SYSCALL_OFFSETS
	.align		4
        /*0050*/ 	.byte	0x04, 0x46
        /*0052*/ 	.short	(.L_62 - .L_61)


	//   ....[0]....
.L_61:
        /*0054*/ 	.word	0x00000190


	//----- nvinfo : EIATTR_EXIT_INSTR_OFFSETS
	.align		4
.L_62:
        /*0058*/ 	.byte	0x04, 0x1c
        /*005a*/ 	.short	(.L_64 - .L_63)


	//   ....[0]....
.L_63:
        /*005c*/ 	.word	0x000001a0


	//----- nvinfo : EIATTR_SW_WAR
	.align		4
.L_64:
        /*0060*/ 	.byte	0x04, 0x36
        /*0062*/ 	.short	(.L_66 - .L_65)
.L_65:
        /*0064*/ 	.word	0x00000008
.L_66:


//--------------------- .nv.info._Z5bcasti        --------------------------
	.section	.nv.info._Z5bcasti,"",@"SHT_CUDA_INFO"
	.sectionflags	@""
	.align	4


	//----- nvinfo : EIATTR_CUDA_API_VERSION
	.align		4
        /*0000*/ 	.byte	0x04, 0x37
        /*0002*/ 	.short	(.L_68 - .L_67)
.L_67:
        /*0004*/ 	.word	0x00000082


	//----- nvinfo : EIATTR_KPARAM_INFO
	.align		4
.L_68:
        /*0008*/ 	.byte	0x04, 0x17
        /*000a*/ 	.short	(.L_70 - .L_69)
.L_69:
        /*000c*/ 	.word	0x00000000
        /*0010*/ 	.short	0x0000
        /*0012*/ 	.short	0x0000
        /*0014*/ 	.byte	0x00, 0xf0, 0x11, 0x00


	//----- nvinfo : EIATTR_SPARSE_MMA_MASK
	.align		4
.L_70:
        /*0018*/ 	.byte	0x03, 0x50
        /*001a*/ 	.short	0x0000


	//----- nvinfo : EIATTR_MAXREG_COUNT
	.align		4
        /*001c*/ 	.byte	0x03, 0x1b
        /*001e*/ 	.short	0x00ff


	//----- nvinfo : EIATTR_EXTERNS
	.align		4
        /*0020*/ 	.byte	0x04, 0x0f
        /*0022*/ 	.short	(.L_72 - .L_71)


	//   ....[0]....
	.align		4
.L_71:
        /*0024*/ 	.word	index@(vprintf)


	//----- nvinfo : EIATTR_MERCURY_ISA_VERSION
	.align		4
.L_72:
        /*0028*/ 	.byte	0x03, 0x5f
        /*002a*/ 	.short	0x0101


	//----- nvinfo : EIATTR_COOP_GROUP_MASK_REGIDS
	.align		4
        /*002c*/ 	.byte	0x04, 0x29
        /*002e*/ 	.short	(.L_74 - .L_73)


	//   ....[0]....
.L_73:
        /*0030*/ 	.word	0xffffffff


	//----- nvinfo : EIATTR_COOP_GROUP_INSTR_OFFSETS
	.align		4
.L_74:
        /*0034*/ 	.byte	0x04, 0x28
        /*0036*/ 	.short	(.L_76 - .L_75)


	//   ....[0]....
.L_75:
        /*0038*/ 	.word	0x000000f0


	//----- nvinfo : EIATTR_VRC_CTA_INIT_COUNT
	.align		4
.L_76:
        /*003c*/ 	.byte	0x02, 0x4a
	.zero		1
	.zero		1


	//----- nvinfo : EIATTR_SYSCALL_OFFSETS
	.align		4
        /*0040*/ 	.byte	0x04, 0x46
        /*0042*/ 	.short	(.L_78 - .L_77)


	//   ....[0]....
.L_77:
        /*0044*/ 	.word	0x00000120


	//----- nvinfo : EIATTR_EXIT_INSTR_OFFSETS
	.align		4
.L_78:
        /*0048*/ 	.byte	0x04, 0x1c
        /*004a*/ 	.short	(.L_80 - .L_79)


	//   ....[0]....
.L_79:
        /*004c*/ 	.word	0x00000130


	//----- nvinfo : EIATTR_CBANK_PARAM_SIZE
	.align		4
.L_80:
        /*0050*/ 	.byte	0x03, 0x19
        /*0052*/ 	.short	0x0004


	//----- nvinfo : EIATTR_PARAM_CBANK
	.align		4
        /*0054*/ 	.byte	0x04, 0x0a
        /*0056*/ 	.short	(.L_82 - .L_81)
	.align		4
.L_81:
        /*0058*/ 	.word	index@(.nv.constant0._Z5bcasti)
        /*005c*/ 	.short	0x0380
        /*005e*/ 	.short	0x0004


	//----- nvinfo : EIATTR_SW_WAR
	.align		4
.L_82:
        /*0060*/ 	.byte	0x04, 0x36
        /*0062*/ 	.short	(.L_84 - .L_83)
.L_83:
        /*0064*/ 	.word	0x00000008
.L_84:


//--------------------- .nv.callgraph             --------------------------
	.section	.nv.callgraph,"",@"SHT_CUDA_CALLGRAPH"
	.align	4
	.sectionentsize	8
	.align		4
        /*0000*/ 	.word	0x00000000
	.align		4
        /*0004*/ 	.word	0xffffffff
	.align		4
        /*0008*/ 	.word	index@(_Z7reduce2v)
	.align		4
        /*000c*/ 	.word	index@(vprintf)
	.align		4
        /*0010*/ 	.word	index@(_Z7reduce1v)
	.align		4
        /*0014*/ 	.word	index@(vprintf)
	.align		4
        /*0018*/ 	.word	index@(_Z6reducev)
	.align		4
        /*001c*/ 	.word	index@(vprintf)
	.align		4
        /*0020*/ 	.word	index@(_Z5bcasti)
	.align		4
        /*0024*/ 	.word	index@(vprintf)
	.align		4
        /*0028*/ 	.word	0x00000000
	.align		4
        /*002c*/ 	.word	0xfffffffe
	.align		4
        /*0030*/ 	.word	0x00000000
	.align		4
        /*0034*/ 	.word	0xfffffffd
	.align		4
        /*0038*/ 	.word	0x00000000
	.align		4
        /*003c*/ 	.word	0xfffffffc


//--------------------- .nv.constant4             --------------------------
	.section	.nv.constant4,"a",@progbits
	.align	8
	.align		8
.nv.constant4:
        /*0000*/ 	.dword	vprintf
	.align		8
        /*0008*/ 	.dword	$str


//--------------------- .text._Z7reduce2v         --------------------------
	.section	.text._Z7reduce2v,"ax",@progbits
	.align	128
        .global         _Z7reduce2v
        .type           _Z7reduce2v,@function
        .size           _Z7reduce2v,(.L_x_8 - _Z7reduce2v)
        .other          _Z7reduce2v,@"STO_CUDA_ENTRY STV_DEFAULT"
_Z7reduce2v:
.text._Z7reduce2v:
[----:B------:R-:W0:Y:S01]  /*0000*/  LDC R1, c[0x0][0x37c] ;  /* 0x0000df00ff017b82 */ /* 0x000e220000000800 */
[----:B------:R-:W1:Y:S01]  /*0010*/  S2R R10, SR_TID.X ;  /* 0x00000000000a7919 */ /* 0x000e620000002100 */
[----:B0-----:R-:W-:Y:S01]  /*0020*/  VIADD R1, R1, 0xfffffff8 ;  /* 0xfffffff801017836 */ /* 0x001fe20000000000 */
[----:B------:R-:W0:Y:S01]  /*0030*/  LDCU UR4, c[0x0][0x2f8] ;  /* 0x00005f00ff0477ac */ /* 0x000e220008000800 */
[----:B------:R-:W2:Y:S01]  /*0040*/  LDCU.64 UR6, c[0x4][0x8] ;  /* 0x01000100ff0677ac */ /* 0x000ea20008000a00 */
[----:B------:R-:W3:Y:S02]  /*0050*/  LDCU UR5, c[0x0][0x2fc] ;  /* 0x00005f80ff0577ac */ /* 0x000ee40008000800 */
[----:B0-----:R-:W-:Y:S02]  /*0060*/  IADD3 R6, P0, PT, R1, UR4, RZ ;  /* 0x0000000401067c10 */ /* 0x001fe4000ff1e0ff */
[----:B-1----:R-:W-:-:S05]  /*0070*/  LOP3.LUT R3, R10, 0x1f, RZ, 0xc0, !PT ;  /* 0x0000001f0a037812 */ /* 0x002fca00078ec0ff */
[----:B------:R-:W0:Y:S02]  /*0080*/  SHFL.BFLY PT, R0, R3, 0x10, 0x1f ;  /* 0x0e001f0003007f89 */ /* 0x000e2400000e0000 */
[----:B0-----:R-:W-:Y:S01]  /*0090*/  IMAD.IADD R4, R3, 0x1, R0 ;  /* 0x0000000103047824 */ /* 0x001fe200078e0200 */
[----:B------:R-:W-:-:S04]  /*00a0*/  MOV R3, 0x0 ;  /* 0x0000000000037802 */ /* 0x000fc80000000f00 */
[----:B------:R-:W0:Y:S01]  /*00b0*/  SHFL.BFLY PT, R5, R4, 0x8, 0x1f ;  /* 0x0d001f0004057f89 */ /* 0x000e2200000e0000 */
[----:B------:R1:W4:Y:S01]  /*00c0*/  LDC.64 R8, c[0x4][R3] ;  /* 0x0100000003087b82 */ /* 0x0003220000000a00 */
[----:B0-----:R-:W-:Y:S02]  /*00d0*/  IADD3 R5, PT, PT, R4, R5, RZ ;  /* 0x0000000504057210 */ /* 0x001fe40007ffe0ff */
[----:B--2---:R-:W-:-:S03]  /*00e0*/  MOV R4, UR6 ;  /* 0x0000000600047c02 */ /* 0x004fc60008000f00 */
[----:B------:R-:W0:Y:S02]  /*00f0*/  SHFL.BFLY PT, R0, R5, 0x4, 0x1f ;  /* 0x0c801f0005007f89 */ /* 0x000e2400000e0000 */
[----:B0-----:R-:W-:Y:S02]  /*0100*/  IMAD.IADD R0, R5, 0x1, R0 ;  /* 0x0000000105007824 */ /* 0x001fe400078e0200 */
[----:B------:R-:W-:-:S03]  /*0110*/  IMAD.U32 R5, RZ, RZ, UR7 ;  /* 0x00000007ff057e24 */ /* 0x000fc6000f8e00ff */
[----:B------:R-:W0:Y:S02]  /*0120*/  SHFL.BFLY PT, R7, R0, 0x2, 0x1f ;  /* 0x0c401f0000077f89 */ /* 0x000e2400000e0000 */
[----:B0-----:R-:W-:Y:S02]  /*0130*/  IADD3 R2, PT, PT, R0, R7, RZ ;  /* 0x0000000700027210 */ /* 0x001fe40007ffe0ff */
[----:B---3--:R-:W-:-:S03]  /*0140*/  IADD3.X R7, PT, PT, RZ, UR5, RZ, P0, !PT ;  /* 0x00000005ff077c10 */ /* 0x008fc600087fe4ff */
[----:B------:R-:W0:Y:S02]  /*0150*/  SHFL.BFLY PT, R11, R2, 0x1, 0x1f ;  /* 0x0c201f00020b7f89 */ /* 0x000e2400000e0000 */
[----:B0-----:R-:W-:-:S05]  /*0160*/  IMAD.IADD R11, R2, 0x1, R11 ;  /* 0x00000001020b7824 */ /* 0x001fca00078e020b */
[----:B----4-:R1:W-:Y:S02]  /*0170*/  STL.64 [R1], R10 ;  /* 0x0000000a01007387 */ /* 0x0103e40000100a00 */
[----:B------:R-:W-:-:S07]  /*0180*/  LEPC R20, `(.L_x_0) ;  /* 0x000000001014794e */ /* 0x000fce0000000000 */
[----:B-1----:R-:W-:Y:S05]  /*0190*/  CALL.ABS.NOINC R8 ;  /* 0x0000000008007343 */ /* 0x002fea0003c00000 */
.L_x_0:
[----:B------:R-:W-:Y:S05]  /*01a0*/  EXIT ;  /* 0x000000000000794d */ /* 0x000fea0003800000 */
.L_x_1:
[----:B------:R-:W-:-:S00]  /*01b0*/  BRA `(.L_x_1) ;  /* 0xfffffffc00fc7947 */ /* 0x000fc0000383ffff */
[----:B------:R-:W-:-:S00]  /*01c0*/  NOP ;  /* 0x0000000000007918 */ /* 0x000fc00000000000 */
        /* <DEDUP_REMOVED lines=11> */
.L_x_8:


//--------------------- .text._Z7reduce1v         --------------------------
	.section	.text._Z7reduce1v,"ax",@progbits
	.align	128
        .global         _Z7reduce1v
        .type           _Z7reduce1v,@function
        .size           _Z7reduce1v,(.L_x_9 - _Z7reduce1v)
        .other          _Z7reduce1v,@"STO_CUDA_ENTRY STV_DEFAULT"
_Z7reduce1v:
.text._Z7reduce1v:
[----:B------:R-:W0:Y:S01]  /*0000*/  LDC R1, c[0x0][0x37c] ;  /* 0x0000df00ff017b82 */ /* 0x000e220000000800 */
[----:B------:R-:W1:Y:S01]  /*0010*/  S2R R8, SR_TID.X ;  /* 0x0000000000087919 */ /* 0x000e620000002100 */
[----:B------:R-:W-:Y:S01]  /*0020*/  MOV R2, 0x0 ;  /* 0x0000000000027802 */ /* 0x000fe20000000f00 */
[----:B0-----:R-:W-:Y:S01]  /*0030*/  VIADD R1, R1, 0xfffffff8 ;  /* 0xfffffff801017836 */ /* 0x001fe20000000000 */
[----:B------:R-:W0:Y:S04]  /*0040*/  LDCU UR4, c[0x0][0x2f8] ;  /* 0x00005f00ff0477ac */ /* 0x000e280008000800 */
[----:B------:R-:W2:Y:S01]  /*0050*/  LDC.64 R2, c[0x4][R2] ;  /* 0x0100000002027b82 */ /* 0x000ea20000000a00 */
[----:B------:R-:W3:Y:S01]  /*0060*/  LDCU.64 UR6, c[0x4][0x8] ;  /* 0x01000100ff0677ac */ /* 0x000ee20008000a00 */
[----:B------:R-:W4:Y:S01]  /*0070*/  LDCU UR5, c[0x0][0x2fc] ;  /* 0x00005f80ff0577ac */ /* 0x000f220008000800 */
[----:B0-----:R-:W-:Y:S01]  /*0080*/  IADD3 R6, P0, PT, R1, UR4, RZ ;  /* 0x0000000401067c10 */ /* 0x001fe2000ff1e0ff */
[----:B---3--:R-:W-:-:S02]  /*0090*/  IMAD.U32 R4, RZ, RZ, UR6 ;  /* 0x00000006ff047e24 */ /* 0x008fc4000f8e00ff */
[----:B------:R-:W-:Y:S02]  /*00a0*/  IMAD.U32 R5, RZ, RZ, UR7 ;  /* 0x00000007ff057e24 */ /* 0x000fe4000f8e00ff */
[----:B----4-:R-:W-:Y:S01]  /*00b0*/  IMAD.X R7, RZ, RZ, UR5, P0 ;  /* 0x00000005ff077e24 */ /* 0x010fe200080e06ff */
[----:B-1----:R-:W-:-:S05]  /*00c0*/  LOP3.LUT R0, R8, 0x1f, RZ, 0xc0, !PT ;  /* 0x0000001f08007812 */ /* 0x002fca00078ec0ff */
[----:B------:R-:W0:Y:S04]  /*00d0*/  SHFL.DOWN PT, R9, R0, 0x10, 0x1f ;  /* 0x0a001f0000097f89 */ /* 0x000e2800000e0000 */
[----:B0-2---:R0:W-:Y:S02]  /*00e0*/  STL.64 [R1], R8 ;  /* 0x0000000801007387 */ /* 0x0051e40000100a00 */
[----:B------:R-:W-:-:S07]  /*00f0*/  LEPC R20, `(.L_x_2) ;  /* 0x000000001014794e */ /* 0x000fce0000000000 */
[----:B0-----:R-:W-:Y:S05]  /*0100*/  CALL.ABS.NOINC R2 ;  /* 0x0000000002007343 */ /* 0x001fea0003c00000 */
.L_x_2:
[----:B------:R-:W-:Y:S05]  /*0110*/  EXIT ;  /* 0x000000000000794d */ /* 0x000fea0003800000 */
.L_x_3:
        /* <DEDUP_REMOVED lines=14> */
.L_x_9:


//--------------------- .text._Z6reducev          --------------------------
	.section	.text._Z6reducev,"ax",@progbits
	.align	128
        .global         _Z6reducev
        .type           _Z6reducev,@function
        .size           _Z6reducev,(.L_x_10 - _Z6reducev)
        .other          _Z6reducev,@"STO_CUDA_ENTRY STV_DEFAULT"
_Z6reducev:
.text._Z6reducev:
        /* <DEDUP_REMOVED lines=8> */
[----:B------:R-:W0:Y:S02]  /*0080*/  SHFL.DOWN PT, R0, R3, 0x10, 0x1f ;  /* 0x0a001f0003007f89 */ /* 0x000e2400000e0000 */
[----:B0-----:R-:W-:Y:S01]  /*0090*/  IMAD.IADD R4, R3, 0x1, R0 ;  /* 0x0000000103047824 */ /* 0x001fe200078e0200 */
[----:B------:R-:W-:-:S04]  /*00a0*/  MOV R3, 0x0 ;  /* 0x0000000000037802 */ /* 0x000fc80000000f00 */
[----:B------:R-:W0:Y:S01]  /*00b0*/  SHFL.DOWN PT, R5, R4, 0x8, 0x1f ;  /* 0x09001f0004057f89 */ /* 0x000e2200000e0000 */
[----:B------:R1:W4:Y:S01]  /*00c0*/  LDC.64 R8, c[0x4][R3] ;  /* 0x0100000003087b82 */ /* 0x0003220000000a00 */
[----:B0-----:R-:W-:Y:S02]  /*00d0*/  IADD3 R5, PT, PT, R4, R5, RZ ;  /* 0x0000000504057210 */ /* 0x001fe40007ffe0ff */
[----:B--2---:R-:W-:-:S03]  /*00e0*/  MOV R4, UR6 ;  /* 0x0000000600047c02 */ /* 0x004fc60008000f00 */
[----:B------:R-:W0:Y:S02]  /*00f0*/  SHFL.DOWN PT, R0, R5, 0x4, 0x1f ;  /* 0x08801f0005007f89 */ /* 0x000e2400000e0000 */
[----:B0-----:R-:W-:Y:S02]  /*0100*/  IMAD.IADD R0, R5, 0x1, R0 ;  /* 0x0000000105007824 */ /* 0x001fe400078e0200 */
[----:B------:R-:W-:-:S03]  /*0110*/  IMAD.U32 R5, RZ, RZ, UR7 ;  /* 0x00000007ff057e24 */ /* 0x000fc6000f8e00ff */
[----:B------:R-:W0:Y:S02]  /*0120*/  SHFL.DOWN PT, R7, R0, 0x2, 0x1f ;  /* 0x08401f0000077f89 */ /* 0x000e2400000e0000 */
[----:B0-----:R-:W-:Y:S02]  /*0130*/  IADD3 R2, PT, PT, R0, R7, RZ ;  /* 0x0000000700027210 */ /* 0x001fe40007ffe0ff */
[----:B---3--:R-:W-:-:S03]  /*0140*/  IADD3.X R7, PT, PT, RZ, UR5, RZ, P0, !PT ;  /* 0x00000005ff077c10 */ /* 0x008fc600087fe4ff */
[----:B------:R-:W0:Y:S02]  /*0150*/  SHFL.DOWN PT, R11, R2, 0x1, 0x1f ;  /* 0x08201f00020b7f89 */ /* 0x000e2400000e0000 */
[----:B0-----:R-:W-:-:S05]  /*0160*/  IMAD.IADD R11, R2, 0x1, R11 ;  /* 0x00000001020b7824 */ /* 0x001fca00078e020b */
[----:B----4-:R1:W-:Y:S02]  /*0170*/  STL.64 [R1], R10 ;  /* 0x0000000a01007387 */ /* 0x0103e40000100a00 */
[----:B------:R-:W-:-:S07]  /*0180*/  LEPC R20, `(.L_x_4) ;  /* 0x000000001014794e */ /* 0x000fce0000000000 */
[----:B-1----:R-:W-:Y:S05]  /*0190*/  CALL.ABS.NOINC R8 ;  /* 0x0000000008007343 */ /* 0x002fea0003c00000 */
.L_x_4:
[----:B------:R-:W-:Y:S05]  /*01a0*/  EXIT ;  /* 0x000000000000794d */ /* 0x000fea0003800000 */
.L_x_5:
        /* <DEDUP_REMOVED lines=13> */
.L_x_10:


//--------------------- .text._Z5bcasti           --------------------------
	.section	.text._Z5bcasti,"ax",@progbits
	.align	128
        .global         _Z5bcasti
        .type           _Z5bcasti,@function
        .size           _Z5bcasti,(.L_x_11 - _Z5bcasti)
        .other          _Z5bcasti,@"STO_CUDA_ENTRY STV_DEFAULT"
_Z5bcasti:
.text._Z5bcasti:
[----:B------:R-:W0:Y:S01]  /*0000*/  LDC R1, c[0x0][0x37c] ;  /* 0x0000df00ff017b82 */ /* 0x000e220000000800 */
[----:B------:R-:W1:Y:S07]  /*0010*/  S2R R8, SR_TID.X ;  /* 0x0000000000087919 */ /* 0x000e6e0000002100 */
[----:B------:R-:W2:Y:S01]  /*0020*/  LDC R9, c[0x0][0x380] ;  /* 0x0000e000ff097b82 */ /* 0x000ea20000000800 */
[----:B0-----:R-:W-:Y:S01]  /*0030*/  VIADD R1, R1, 0xfffffff8 ;  /* 0xfffffff801017836 */ /* 0x001fe20000000000 */
[----:B------:R-:W-:Y:S01]  /*0040*/  MOV R0, 0x0 ;  /* 0x0000000000007802 */ /* 0x000fe20000000f00 */
[----:B------:R-:W0:Y:S01]  /*0050*/  LDCU UR4, c[0x0][0x2f8] ;  /* 0x00005f00ff0477ac */ /* 0x000e220008000800 */
[----:B------:R-:W3:Y:S04]  /*0060*/  LDCU.64 UR6, c[0x4][0x8] ;  /* 0x01000100ff0677ac */ /* 0x000ee80008000a00 */
[----:B------:R4:W5:Y:S01]  /*0070*/  LDC.64 R2, c[0x4][R0] ;  /* 0x0100000000027b82 */ /* 0x0009620000000a00 */
[----:B------:R-:W4:Y:S01]  /*0080*/  LDCU UR5, c[0x0][0x2fc] ;  /* 0x00005f80ff0577ac */ /* 0x000f220008000800 */
[----:B---3--:R-:W-:Y:S01]  /*0090*/  MOV R4, UR6 ;  /* 0x0000000600047c02 */ /* 0x008fe20008000f00 */
[----:B------:R-:W-:Y:S01]  /*00a0*/  IMAD.U32 R5, RZ, RZ, UR7 ;  /* 0x00000007ff057e24 */ /* 0x000fe2000f8e00ff */
[----:B-1----:R-:W-:-:S13]  /*00b0*/  LOP3.LUT P0, RZ, R8, 0x1f, RZ, 0xc0, !PT ;  /* 0x0000001f08ff7812 */ /* 0x002fda000780c0ff */
[----:B--2---:R-:W-:Y:S01]  /*00c0*/  @P0 VIADD R9, R9, 0x3 ;  /* 0x0000000309090836 */ /* 0x004fe20000000000 */
[----:B0-----:R-:W-:-:S04]  /*00d0*/  IADD3 R6, P0, PT, R1, UR4, RZ ;  /* 0x0000000401067c10 */ /* 0x001fc8000ff1e0ff */
[----:B----4-:R-:W-:Y:S01]  /*00e0*/  IADD3.X R7, PT, PT, RZ, UR5, RZ, P0, !PT ;  /* 0x00000005ff077c10 */ /* 0x010fe200087fe4ff */
[----:B------:R-:W0:Y:S04]  /*00f0*/  SHFL.IDX PT, R9, R9, 0x4, 0x1f ;  /* 0x00801f0009097f89 */ /* 0x000e2800000e0000 */
[----:B0----5:R0:W-:Y:S04]  /*0100*/  STL.64 [R1], R8 ;  /* 0x0000000801007387 */ /* 0x0211e80000100a00 */
[----:B------:R-:W-:-:S07]  /*0110*/  LEPC R20, `(.L_x_6) ;  /* 0x000000001014794e */ /* 0x000fce0000000000 */
[----:B0-----:R-:W-:Y:S05]  /*0120*/  CALL.ABS.NOINC R2 ;  /* 0x0000000002007343 */ /* 0x001fea0003c00000 */
.L_x_6:
[----:B------:R-:W-:Y:S05]  /*0130*/  EXIT ;  /* 0x000000000000794d */ /* 0x000fea0003800000 */
.L_x_7:
        /* <DEDUP_REMOVED lines=12> */
.L_x_11:


//--------------------- .nv.global.init           --------------------------
	.section	.nv.global.init,"aw",@progbits
.nv.global.init:
	.type		$str,@object
	.size		$str,(.L_0 - $str)
$str:
        /*0000*/ 	.byte	0x25, 0x64, 0x20, 0x25, 0x64, 0x0a, 0x00
.L_0:


//--------------------- .nv.shared.reserved.0     --------------------------
	.section	.nv.shared.reserved.0,"aw",@nobits
	.weak		__nv_reservedSMEM_offset_0_alias
	.size		__nv_reservedSMEM_offset_0_alias, 0, 64
	.other		__nv_reservedSMEM_offset_0_alias,@"STO_CUDA_RESERVED_SHARED STV_DEFAULT"
__nv_reservedSMEM_offset_0_alias:
	.zero		0
	.zero		64


//--------------------- .nv.constant0._Z7reduce2v --------------------------
	.section	.nv.constant0._Z7reduce2v,"a",@progbits
	.sectionflags	@""
	.align	4
.nv.constant0._Z7reduce2v:
	.zero		896


//--------------------- .nv.constant0._Z7reduce1v --------------------------
	.section	.nv.constant0._Z7reduce1v,"a",@progbits
	.sectionflags	@""
	.align	4
.nv.constant0._Z7reduce1v:
	.zero		896


//--------------------- .nv.constant0._Z6reducev  --------------------------
	.section	.nv.constant0._Z6reducev,"a",@progbits
	.sectionflags	@""
	.align	4
.nv.constant0._Z6reducev:
	.zero		896


//--------------------- .nv.constant0._Z5bcasti   --------------------------
	.section	.nv.constant0._Z5bcasti,"a",@progbits
	.sectionflags	@""
	.align	4
.nv.constant0._Z5bcasti:
	.zero		900


//--------------------- SYMBOLS --------------------------

	.type		.nv.reservedSmem.offset0,@object
	.size		.nv.reservedSmem.offset0,0x4
	.type		vprintf,@function
